	.headerflags	@"EF_CUDA_TEXMODE_UNIFIED EF_CUDA_64BIT_ADDRESS EF_CUDA_ACCELERATORS EF_CUDA_SM90 EF_CUDA_VIRTUAL_SM(EF_CUDA_SM90)"
	.elftype	@"ET_EXEC"


//--------------------- .nv.info                  --------------------------
	.section	.nv.info,"",@"SHT_CUDA_INFO"
	.align	4


	//----- nvinfo : EIATTR_REGCOUNT
	.align		4
        /*0000*/ 	.byte	0x04, 0x2f
        /*0002*/ 	.short	(.L_3 - .L_2)
	.align		4
.L_2:
        /*0004*/ 	.word	index@(triton_poi_fused__native_batch_norm_legit_no_training_convolution_relu_2)
        /*0008*/ 	.word	0x00000013


	//----- nvinfo : EIATTR_MIN_STACK_SIZE
	.align		4
.L_3:
        /*000c*/ 	.byte	0x04, 0x12
        /*000e*/ 	.short	(.L_5 - .L_4)
	.align		4
.L_4:
        /*0010*/ 	.word	index@(triton_poi_fused__native_batch_norm_legit_no_training_convolution_relu_2)
        /*0014*/ 	.word	0x00000000


	//----- nvinfo : EIATTR_FRAME_SIZE
	.align		4
.L_5:
        /*0018*/ 	.byte	0x04, 0x11
        /*001a*/ 	.short	(.L_7 - .L_6)
	.align		4
.L_6:
        /*001c*/ 	.word	index@(triton_poi_fused__native_batch_norm_legit_no_training_convolution_relu_2)
        /*0020*/ 	.word	0x00000000


	//----- nvinfo : EIATTR_MIN_STACK_SIZE
	.align		4
.L_7:
        /*0024*/ 	.byte	0x04, 0x12
        /*0026*/ 	.short	(.L_9 - .L_8)
	.align		4
.L_8:
        /*0028*/ 	.word	index@(triton_poi_fused__native_batch_norm_legit_no_training_convolution_relu_2)
        /*002c*/ 	.word	0x00000000
.L_9:


//--------------------- .nv.info.triton_poi_fused__native_batch_norm_legit_no_training_convolution_relu_2 --------------------------
	.section	.nv.info.triton_poi_fused__native_batch_norm_legit_no_training_convolution_relu_2,"",@"SHT_CUDA_INFO"
	.sectionflags	@""
	.align	4


	//----- nvinfo : EIATTR_CUDA_API_VERSION
	.align		4
        /*0000*/ 	.byte	0x04, 0x37
        /*0002*/ 	.short	(.L_11 - .L_10)
.L_10:
        /*0004*/ 	.word	0x0000007c


	//----- nvinfo : EIATTR_KPARAM_INFO
	.align		4
.L_11:
        /*0008*/ 	.byte	0x04, 0x17
        /*000a*/ 	.short	(.L_13 - .L_12)
.L_12:
        /*000c*/ 	.word	0x00000000
        /*0010*/ 	.short	0x0007
        /*0012*/ 	.short	0x0038
        /*0014*/ 	.byte	0x00, 0xf0, 0x11, 0x00


	//----- nvinfo : EIATTR_KPARAM_INFO
	.align		4
.L_13:
        /*0018*/ 	.byte	0x04, 0x17
        /*001a*/ 	.short	(.L_15 - .L_14)
.L_14:
        /*001c*/ 	.word	0x00000000
        /*0020*/ 	.short	0x0006
        /*0022*/ 	.short	0x0030
        /*0024*/ 	.byte	0x00, 0xf4, 0x21, 0x00


	//----- nvinfo : EIATTR_KPARAM_INFO
	.align		4
.L_15:
        /*0028*/ 	.byte	0x04, 0x17
        /*002a*/ 	.short	(.L_17 - .L_16)
.L_16:
        /*002c*/ 	.word	0x00000000
        /*0030*/ 	.short	0x0005
        /*0032*/ 	.short	0x0028
        /*0034*/ 	.byte	0x00, 0xf4, 0x21, 0x00


	//----- nvinfo : EIATTR_KPARAM_INFO
	.align		4
.L_17:
        /*0038*/ 	.byte	0x04, 0x17
        /*003a*/ 	.short	(.L_19 - .L_18)
.L_18:
        /*003c*/ 	.word	0x00000000
        /*0040*/ 	.short	0x0004
        /*0042*/ 	.short	0x0020
        /*0044*/ 	.byte	0x00, 0xf4, 0x21, 0x00


	//----- nvinfo : EIATTR_KPARAM_INFO
	.align		4
.L_19:
        /*0048*/ 	.byte	0x04, 0x17
        /*004a*/ 	.short	(.L_21 - .L_20)
.L_20:
        /*004c*/ 	.word	0x00000000
        /*0050*/ 	.short	0x0003
        /*0052*/ 	.short	0x0018
        /*0054*/ 	.byte	0x00, 0xf4, 0x21, 0x00


	//----- nvinfo : EIATTR_KPARAM_INFO
	.align		4
.L_21:
        /*0058*/ 	.byte	0x04, 0x17
        /*005a*/ 	.short	(.L_23 - .L_22)
.L_22:
        /*005c*/ 	.word	0x00000000
        /*0060*/ 	.short	0x0002
        /*0062*/ 	.short	0x0010
        /*0064*/ 	.byte	0x00, 0xf4, 0x21, 0x00


	//----- nvinfo : EIATTR_KPARAM_INFO
	.align		4
.L_23:
        /*0068*/ 	.byte	0x04, 0x17
        /*006a*/ 	.short	(.L_25 - .L_24)
.L_24:
        /*006c*/ 	.word	0x00000000
        /*0070*/ 	.short	0x0001
        /*0072*/ 	.short	0x0008
        /*0074*/ 	.byte	0x00, 0xf4, 0x21, 0x00


	//----- nvinfo : EIATTR_KPARAM_INFO
	.align		4
.L_25:
        /*0078*/ 	.byte	0x04, 0x17
        /*007a*/ 	.short	(.L_27 - .L_26)
.L_26:
        /*007c*/ 	.word	0x00000000
        /*0080*/ 	.short	0x0000
        /*0082*/ 	.short	0x0000
        /*0084*/ 	.byte	0x00, 0xf4, 0x21, 0x00


	//----- nvinfo : EIATTR_SPARSE_MMA_MASK
	.align		4
.L_27:
        /*0088*/ 	.byte	0x03, 0x50
        /*008a*/ 	.short	0x0000


	//----- nvinfo : EIATTR_MAXREG_COUNT
	.align		4
        /*008c*/ 	.byte	0x03, 0x1b
        /*008e*/ 	.short	0x00ff


	//----- nvinfo : EIATTR_EXIT_INSTR_OFFSETS
	.align		4
        /*0090*/ 	.byte	0x04, 0x1c
        /*0092*/ 	.short	(.L_29 - .L_28)


	//   ....[0]....
.L_28:
        /*0094*/ 	.word	0x00000350


	//----- nvinfo : EIATTR_REQNTID
	.align		4
.L_29:
        /*0098*/ 	.byte	0x04, 0x10
        /*009a*/ 	.short	(.L_31 - .L_30)
.L_30:
        /*009c*/ 	.word	0x00000080
        /*00a0*/ 	.word	0x00000001
        /*00a4*/ 	.word	0x00000001


	//----- nvinfo : EIATTR_CBANK_PARAM_SIZE
	.align		4
.L_31:
        /*00a8*/ 	.byte	0x03, 0x19
        /*00aa*/ 	.short	0x003c


	//----- nvinfo : EIATTR_PARAM_CBANK
	.align		4
        /*00ac*/ 	.byte	0x04, 0x0a
        /*00ae*/ 	.short	(.L_33 - .L_32)
	.align		4
.L_32:
        /*00b0*/ 	.word	index@(.nv.constant0.triton_poi_fused__native_batch_norm_legit_no_training_convolution_relu_2)
        /*00b4*/ 	.short	0x0210
        /*00b6*/ 	.short	0x003c


	//----- nvinfo : EIATTR_SW_WAR
	.align		4
.L_33:
        /*00b8*/ 	.byte	0x04, 0x36
        /*00ba*/ 	.short	(.L_35 - .L_34)
.L_34:
        /*00bc*/ 	.word	0x00000008
.L_35:


//--------------------- .nv.callgraph             --------------------------
	.section	.nv.callgraph,"",@"SHT_CUDA_CALLGRAPH"
	.align	4
	.sectionentsize	8
	.align		4
        /*0000*/ 	.word	0x00000000
	.align		4
        /*0004*/ 	.word	0xffffffff
	.align		4
        /*0008*/ 	.word	0x00000000
	.align		4
        /*000c*/ 	.word	0xfffffffe
	.align		4
        /*0010*/ 	.word	0x00000000
	.align		4
        /*0014*/ 	.word	0xfffffffd
	.align		4
        /*0018*/ 	.word	0x00000000
	.align		4
        /*001c*/ 	.word	0xfffffffc


//--------------------- .nv.constant4             --------------------------
	.section	.nv.constant4,"a",@progbits
	.align	8
	.align		8
.nv.constant4:
        /*0000*/ 	.dword	_$_str
	.align		8
        /*0008*/ 	.dword	_$_str_$_2


//--------------------- .text.triton_poi_fused__native_batch_norm_legit_no_training_convolution_relu_2 --------------------------
	.section	.text.triton_poi_fused__native_batch_norm_legit_no_training_convolution_relu_2,"ax",@progbits
	.align	128
        .global         triton_poi_fused__native_batch_norm_legit_no_training_convolution_relu_2
        .type           triton_poi_fused__native_batch_norm_legit_no_training_convolution_relu_2,@function
        .size           triton_poi_fused__native_batch_norm_legit_no_training_convolution_relu_2,(.L_x_1 - triton_poi_fused__native_batch_norm_legit_no_training_convolution_relu_2)
        .other          triton_poi_fused__native_batch_norm_legit_no_training_convolution_relu_2,@"STO_CUDA_ENTRY STV_DEFAULT"
triton_poi_fused__native_batch_norm_legit_no_training_convolution_relu_2:
.text.triton_poi_fused__native_batch_norm_legit_no_training_convolution_relu_2:
[----:B------:R-:W-:Y:S01]  /*0000*/  LDC R1, c[0x0][0x28] ;  /* 0x00000a00ff017b82 */ /* 0x000fe20000000800 */
[----:B------:R-:W1:Y:S07]  /*0010*/  S2R R0, SR_TID.X ;  /* 0x0000000000007919 */ /* 0x000e6e0000002100 */
[----:B------:R-:W2:Y:S01]  /*0020*/  LDC.64 R10, c[0x0][0x228] ;  /* 0x00008a00ff0a7b82 */ /* 0x000ea20000000a00 */
[----:B------:R-:W-:Y:S01]  /*0030*/  ULDC.64 UR4, c[0x0][0x208] ;  /* 0x0000820000047ab9 */ /* 0x000fe20000000a00 */
[----:B------:R-:W3:Y:S06]  /*0040*/  S2R R3, SR_CTAID.X ;  /* 0x0000000000037919 */ /* 0x000eec0000002500 */
[----:B------:R-:W4:Y:S08]  /*0050*/  LDC.64 R6, c[0x0][0x218] ;  /* 0x00008600ff067b82 */ /* 0x000f300000000a00 */
[----:B------:R-:W5:Y:S08]  /*0060*/  LDC.64 R8, c[0x0][0x220] ;  /* 0x00008800ff087b82 */ /* 0x000f700000000a00 */
[----:B------:R-:W5:Y:S01]  /*0070*/  LDC.64 R12, c[0x0][0x230] ;  /* 0x00008c00ff0c7b82 */ /* 0x000f620000000a00 */
[----:B-1----:R-:W-:-:S07]  /*0080*/  LOP3.LUT R0, R0, 0x7f, RZ, 0xc0, !PT ;  /* 0x0000007f00007812 */ /* 0x002fce00078ec0ff */
[----:B------:R-:W1:Y:S01]  /*0090*/  LDC.64 R4, c[0x0][0x238] ;  /* 0x00008e00ff047b82 */ /* 0x000e620000000a00 */
[----:B---3--:R-:W-:Y:S02]  /*00a0*/  SHF.R.S32.HI R2, RZ, 0x18, R3 ;  /* 0x00000018ff027819 */ /* 0x008fe40000011403 */
[----:B------:R-:W-:Y:S02]  /*00b0*/  LEA R0, R3, R0, 0x7 ;  /* 0x0000000003007211 */ /* 0x000fe400078e38ff */
[----:B------:R-:W-:-:S04]  /*00c0*/  SGXT R3, R2, 0x1 ;  /* 0x000000010203781a */ /* 0x000fc80000000200 */
[----:B------:R-:W-:-:S04]  /*00d0*/  LEA.HI R3, R3, R0, RZ, 0x2 ;  /* 0x0000000003037211 */ /* 0x000fc800078f10ff */
[--C-:B------:R-:W-:Y:S02]  /*00e0*/  SHF.R.S32.HI R2, RZ, 0x2, R3.reuse ;  /* 0x00000002ff027819 */ /* 0x100fe40000011403 */
[----:B------:R-:W-:-:S04]  /*00f0*/  SHF.R.S32.HI R3, RZ, 0x1f, R3 ;  /* 0x0000001fff037819 */ /* 0x000fc80000011403 */
[----:B------:R-:W-:-:S04]  /*0100*/  LEA.HI R3, R3, R2, RZ, 0x8 ;  /* 0x0000000203037211 */ /* 0x000fc800078f40ff */
[----:B------:R-:W-:-:S04]  /*0110*/  LOP3.LUT R3, R3, 0xffffff00, RZ, 0xc0, !PT ;  /* 0xffffff0003037812 */ /* 0x000fc800078ec0ff */
[----:B------:R-:W-:Y:S02]  /*0120*/  IADD3 R15, R2, -R3, RZ ;  /* 0x80000003020f7210 */ /* 0x000fe40007ffe0ff */
[----:B------:R-:W3:Y:S03]  /*0130*/  LDC.64 R2, c[0x0][0x210] ;  /* 0x00008400ff027b82 */ /* 0x000ee60000000a00 */
[----:B--2---:R-:W-:-:S05]  /*0140*/  IMAD.WIDE R10, R15, 0x4, R10 ;  /* 0x000000040f0a7825 */ /* 0x004fca00078e020a */
[----:B------:R2:W2:Y:S01]  /*0150*/  LDG.E.EL R16, desc[UR4][R10.64] ;  /* 0x000000040a107981 */ /* 0x0004a2000c2e1900 */
[----:B----4-:R-:W-:-:S04]  /*0160*/  IMAD.WIDE R6, R15, 0x4, R6 ;  /* 0x000000040f067825 */ /* 0x010fc800078e0206 */
[C---:B-----5:R-:W-:Y:S02]  /*0170*/  IMAD.WIDE R8, R15.reuse, 0x4, R8 ;  /* 0x000000040f087825 */ /* 0x060fe400078e0208 */
[----:B------:R4:W5:Y:S02]  /*0180*/  LDG.E.EL R7, desc[UR4][R6.64] ;  /* 0x0000000406077981 */ /* 0x000964000c2e1900 */
[----:B---3--:R-:W-:Y:S02]  /*0190*/  IMAD.WIDE R2, R0, 0x4, R2 ;  /* 0x0000000400027825 */ /* 0x008fe400078e0202 */
[----:B------:R-:W3:Y:S04]  /*01a0*/  LDG.E.EL R8, desc[UR4][R8.64] ;  /* 0x0000000408087981 */ /* 0x000ee8000c2e1900 */
[----:B------:R-:W5:Y:S01]  /*01b0*/  LDG.E R14, desc[UR4][R2.64] ;  /* 0x00000004020e7981 */ /* 0x000f62000c1e1900 */
[----:B0-2---:R-:W-:-:S04]  /*01c0*/  IMAD.WIDE R10, R15, 0x4, R12 ;  /* 0x000000040f0a7825 */ /* 0x005fc800078e020c */
[----:B-1----:R-:W-:Y:S02]  /*01d0*/  IMAD.WIDE R12, R15, 0x4, R4 ;  /* 0x000000040f0c7825 */ /* 0x002fe400078e0204 */
[----:B------:R-:W2:Y:S01]  /*01e0*/  LDG.E.EL R10, desc[UR4][R10.64] ;  /* 0x000000040a0a7981 */ /* 0x000ea2000c2e1900 */
[----:B----4-:R-:W-:Y:S01]  /*01f0*/  HFMA2.MMA R6, -RZ, RZ, 1.625, 0 ;  /* 0x3e800000ff067435 */ /* 0x010fe200000001ff */
[----:B------:R-:W0:Y:S02]  /*0200*/  LDC.64 R4, c[0x0][0x240] ;  /* 0x00009000ff047b82 */ /* 0x000e240000000a00 */
[----:B------:R-:W2:Y:S01]  /*0210*/  LDG.E.EL R13, desc[UR4][R12.64] ;  /* 0x000000040c0d7981 */ /* 0x000ea2000c2e1900 */
[----:B0-----:R-:W-:-:S04]  /*0220*/  IMAD.WIDE R4, R0, 0x4, R4 ;  /* 0x0000000400047825 */ /* 0x001fc800078e0204 */
[----:B------:R-:W-:-:S04]  /*0230*/  FADD R16, R16, 9.9999997473787516356e-06 ;  /* 0x3727c5ac10107421 */ /* 0x000fc80000000000 */
[----:B------:R-:W0:Y:S02]  /*0240*/  MUFU.SQRT R15, R16 ;  /* 0x00000010000f7308 */ /* 0x000e240000002000 */
[C---:B0-----:R-:W-:Y:S02]  /*0250*/  FSETP.GT.AND P0, PT, R15.reuse, 8.50705917302346158658e+37, PT ;  /* 0x7e8000000f00780b */ /* 0x041fe40003f04000 */
[----:B------:R-:W-:-:S11]  /*0260*/  FSETP.GEU.AND P1, PT, R15, 1.175494350822287508e-38, PT ;  /* 0x008000000f00780b */ /* 0x000fd60003f2e000 */
[----:B------:R-:W-:-:S04]  /*0270*/  @P0 FMUL R15, R15, 0.25 ;  /* 0x3e8000000f0f0820 */ /* 0x000fc80000400000 */
[----:B------:R-:W-:-:S06]  /*0280*/  @!P1 FMUL R15, R15, 16777216 ;  /* 0x4b8000000f0f9820 */ /* 0x000fcc0000400000 */
[----:B------:R-:W0:Y:S01]  /*0290*/  MUFU.RCP R15, R15 ;  /* 0x0000000f000f7308 */ /* 0x000e220000001000 */
[----:B------:R-:W-:Y:S01]  /*02a0*/  FSEL R6, R6, 1, P0 ;  /* 0x3f80000006067808 */ /* 0x000fe20000000000 */
[----:B-----5:R-:W-:-:S04]  /*02b0*/  FADD R7, R14, R7 ;  /* 0x000000070e077221 */ /* 0x020fc80000000000 */
[----:B------:R-:W-:Y:S01]  /*02c0*/  @!P1 FMUL R6, R6, 16777216 ;  /* 0x4b80000006069820 */ /* 0x000fe20000400000 */
[----:B---3--:R-:W-:-:S03]  /*02d0*/  FADD R8, -R8, R7 ;  /* 0x0000000708087221 */ /* 0x008fc60000000100 */
[----:B0-----:R-:W-:-:S04]  /*02e0*/  FMUL R9, R15, R6 ;  /* 0x000000060f097220 */ /* 0x001fc80000400000 */
[----:B------:R-:W-:-:S04]  /*02f0*/  FMUL R8, R8, R9 ;  /* 0x0000000908087220 */ /* 0x000fc80000400000 */
[----:B--2---:R-:W-:-:S05]  /*0300*/  FFMA R8, R10, R8, R13 ;  /* 0x000000080a087223 */ /* 0x004fca000000000d */
[----:B------:R-:W-:-:S04]  /*0310*/  FSETP.GEU.AND P0, PT, R8, RZ, PT ;  /* 0x000000ff0800720b */ /* 0x000fc80003f0e000 */
[----:B------:R-:W-:Y:S01]  /*0320*/  FSEL R9, R8, RZ, P0 ;  /* 0x000000ff08097208 */ /* 0x000fe20000000000 */
[----:B------:R-:W-:Y:S04]  /*0330*/  STG.E desc[UR4][R2.64], R7 ;  /* 0x0000000702007986 */ /* 0x000fe8000c101904 */
[----:B------:R-:W-:Y:S01]  /*0340*/  STG.E desc[UR4][R4.64], R9 ;  /* 0x0000000904007986 */ /* 0x000fe2000c101904 */
[----:B------:R-:W-:Y:S05]  /*0350*/  EXIT ;  /* 0x000000000000794d */ /* 0x000fea0003800000 */
.L_x_0:
[----:B------:R-:W-:-:S00]  /*0360*/  BRA `(.L_x_0) ;  /* 0xfffffffc00fc7947 */ /* 0x000fc0000383ffff */
[----:B------:R-:W-:-:S00]  /*0370*/  NOP ;  /* 0x0000000000007918 */ /* 0x000fc00000000000 */
        /* <DEDUP_REMOVED lines=8> */
.L_x_1:


//--------------------- .nv.global.init           --------------------------
	.section	.nv.global.init,"aw",@progbits
.nv.global.init:
	.type		_$_str,@object
	.size		_$_str,(_$_str_$_2 - _$_str)
_$_str:
        /*0000*/ 	.byte	0x5f, 0x5f, 0x43, 0x55, 0x44, 0x41, 0x5f, 0x46, 0x54, 0x5a, 0x00
	.type		_$_str_$_2,@object
	.size		_$_str_$_2,(.L_1 - _$_str_$_2)
_$_str_$_2:
        /*000b*/ 	.byte	0x5f, 0x5f, 0x43, 0x55, 0x44, 0x41, 0x5f, 0x50, 0x52, 0x45, 0x43, 0x5f, 0x53, 0x51, 0x52, 0x54
        /*001b*/ 	.byte	0x00
.L_1:


//--------------------- .nv.constant0.triton_poi_fused__native_batch_norm_legit_no_training_convolution_relu_2 --------------------------
	.section	.nv.constant0.triton_poi_fused__native_batch_norm_legit_no_training_convolution_relu_2,"a",@progbits
	.sectionflags	@""
	.align	4
.nv.constant0.triton_poi_fused__native_batch_norm_legit_no_training_convolution_relu_2:
	.zero		588
